//
// Generated by NVIDIA NVVM Compiler
//
// Compiler Build ID: CL-36424714
// Cuda compilation tools, release 13.0, V13.0.88
// Based on NVVM 20.0.0
//

.version 9.0
.target sm_100
.address_size 64

	// .globl	_Z12max_min_cudaPfS_S_S_m

.visible .entry _Z12max_min_cudaPfS_S_S_m(
	.param .u64 .ptr .align 1 _Z12max_min_cudaPfS_S_S_m_param_0,
	.param .u64 .ptr .align 1 _Z12max_min_cudaPfS_S_S_m_param_1,
	.param .u64 .ptr .align 1 _Z12max_min_cudaPfS_S_S_m_param_2,
	.param .u64 .ptr .align 1 _Z12max_min_cudaPfS_S_S_m_param_3,
	.param .u64 _Z12max_min_cudaPfS_S_S_m_param_4
)
{
	.reg .pred 	%p<17>;
	.reg .b32 	%r<21>;
	.reg .b32 	%f<13>;
	.reg .b64 	%rd<43>;

	ld.param.u64 	%rd20, [_Z12max_min_cudaPfS_S_S_m_param_0];
	ld.param.u64 	%rd21, [_Z12max_min_cudaPfS_S_S_m_param_1];
	ld.param.u64 	%rd19, [_Z12max_min_cudaPfS_S_S_m_param_4];
	cvta.to.global.u64 	%rd1, %rd21;
	cvta.to.global.u64 	%rd2, %rd20;
	mov.u32 	%r1, %tid.x;
	mov.u32 	%r2, %ntid.x;
	mov.u32 	%r3, %ctaid.x;
	mad.lo.s32 	%r4, %r2, %r3, %r1;
	mov.u32 	%r10, %nctaid.x;
	add.s32 	%r11, %r10, -1;
	setp.ne.s32 	%p1, %r3, %r11;
	mov.u32 	%r20, %r2;
	@%p1 bra 	$L__BB0_5;
	cvt.u64.u32 	%rd3, %r2;
	and.b64  	%rd22, %rd19, -4294967296;
	setp.ne.s64 	%p2, %rd22, 0;
	@%p2 bra 	$L__BB0_3;
	cvt.u32.u64 	%r12, %rd3;
	cvt.u32.u64 	%r13, %rd19;
	rem.u32 	%r14, %r13, %r12;
	cvt.u64.u32 	%rd41, %r14;
	bra.uni 	$L__BB0_4;
$L__BB0_3:
	rem.u64 	%rd41, %rd19, %rd3;
$L__BB0_4:
	cvt.u32.u64 	%r20, %rd41;
$L__BB0_5:
	setp.lt.u32 	%p3, %r2, 2;
	@%p3 bra 	$L__BB0_15;
	shr.u32 	%r15, %r2, 1;
	cvt.u64.u32 	%rd42, %r15;
	cvt.s64.s32 	%rd8, %r4;
	mul.wide.s32 	%rd23, %r4, 4;
	add.s64 	%rd9, %rd2, %rd23;
	add.s64 	%rd10, %rd1, %rd23;
$L__BB0_7:
	mov.u64 	%rd11, %rd42;
	add.s64 	%rd12, %rd11, %rd8;
	setp.ge.u64 	%p4, %rd12, %rd19;
	cvt.u64.u32 	%rd24, %r1;
	setp.le.u64 	%p5, %rd11, %rd24;
	or.pred  	%p6, %p4, %p5;
	@%p6 bra 	$L__BB0_14;
	ld.global.f32 	%f3, [%rd9];
	shl.b64 	%rd13, %rd11, 2;
	add.s64 	%rd14, %rd9, %rd13;
	ld.global.f32 	%f4, [%rd14];
	setp.gt.f32 	%p7, %f3, %f4;
	selp.f32 	%f1, %f3, %f4, %p7;
	st.global.f32 	[%rd9], %f1;
	and.b32  	%r8, %r20, -2147483647;
	setp.ne.s32 	%p8, %r8, 1;
	@%p8 bra 	$L__BB0_11;
	add.s64 	%rd25, %rd12, %rd11;
	add.s32 	%r17, %r20, -1;
	cvt.u64.u32 	%rd26, %r17;
	setp.ne.s64 	%p9, %rd25, %rd26;
	@%p9 bra 	$L__BB0_11;
	add.s64 	%rd27, %rd14, %rd13;
	ld.global.f32 	%f5, [%rd27];
	setp.gt.f32 	%p10, %f1, %f5;
	selp.f32 	%f6, %f1, %f5, %p10;
	st.global.f32 	[%rd9], %f6;
$L__BB0_11:
	ld.global.f32 	%f7, [%rd10];
	add.s64 	%rd15, %rd10, %rd13;
	ld.global.f32 	%f8, [%rd15];
	setp.lt.f32 	%p12, %f7, %f8;
	selp.f32 	%f2, %f7, %f8, %p12;
	st.global.f32 	[%rd10], %f2;
	@%p8 bra 	$L__BB0_14;
	add.s64 	%rd28, %rd12, %rd11;
	add.s32 	%r18, %r20, -1;
	cvt.u64.u32 	%rd29, %r18;
	setp.ne.s64 	%p13, %rd28, %rd29;
	@%p13 bra 	$L__BB0_14;
	add.s64 	%rd30, %rd15, %rd13;
	ld.global.f32 	%f9, [%rd30];
	setp.lt.f32 	%p14, %f2, %f9;
	selp.f32 	%f10, %f2, %f9, %p14;
	st.global.f32 	[%rd10], %f10;
$L__BB0_14:
	bar.sync 	0;
	shr.u32 	%r20, %r20, 1;
	shr.u64 	%rd42, %rd11, 1;
	setp.gt.u64 	%p15, %rd11, 1;
	@%p15 bra 	$L__BB0_7;
$L__BB0_15:
	setp.ne.s32 	%p16, %r1, 0;
	@%p16 bra 	$L__BB0_17;
	ld.param.u64 	%rd40, [_Z12max_min_cudaPfS_S_S_m_param_3];
	ld.param.u64 	%rd39, [_Z12max_min_cudaPfS_S_S_m_param_2];
	mul.wide.s32 	%rd31, %r4, 4;
	add.s64 	%rd32, %rd2, %rd31;
	ld.global.f32 	%f11, [%rd32];
	cvta.to.global.u64 	%rd33, %rd39;
	mul.wide.u32 	%rd34, %r3, 4;
	add.s64 	%rd35, %rd33, %rd34;
	st.global.f32 	[%rd35], %f11;
	add.s64 	%rd36, %rd1, %rd31;
	ld.global.f32 	%f12, [%rd36];
	cvta.to.global.u64 	%rd37, %rd40;
	add.s64 	%rd38, %rd37, %rd34;
	st.global.f32 	[%rd38], %f12;
$L__BB0_17:
	ret;

}


// ===== COMPILED SASS (sm_100) =====

	.target	sm_100

	.elftype	@"ET_EXEC"


//--------------------- .note.nv.tkinfo           --------------------------
	.section	.note.nv.tkinfo,"",@"SHT_NOTE"
	.sectionflags	@"SHF_NOTE_NV_TKINFO"
	.tkinfo
        /*0018*/ 	.word	0x00000002
        /*0030*/ 	.string	""
        /*0030*/ 	.string	"ptxas"
        /*0030*/ 	.string	"Cuda compilation tools, release 13.0, V13.0.88"
        /*0030*/ 	.string	"Build cuda_13.0.r13.0/compiler.36424714_0"
        /*0030*/ 	.string	"-arch sm_100 -m 64 "



//--------------------- .note.nv.cuinfo           --------------------------
	.section	.note.nv.cuinfo,"",@"SHT_NOTE"
	.sectionflags	@"SHF_NOTE_NV_CUINFO"
        /*0018*/ 	.short	0x0002
        /*001a*/ 	.short	0x0064
        /*001c*/ 	.short	0x0082
	.zero		2


//--------------------- .nv.info                  --------------------------
	.section	.nv.info,"",@"SHT_CUDA_INFO"
	.align	4


	//----- nvinfo : EIATTR_REGCOUNT
	.align		4
        /*0000*/ 	.byte	0x04, 0x2f
        /*0002*/ 	.short	(.L_1 - .L_0)
	.align		4
.L_0:
        /*0004*/ 	.word	index@(_Z12max_min_cudaPfS_S_S_m)
        /*0008*/ 	.word	0x0000001a


	//----- nvinfo : EIATTR_FRAME_SIZE
	.align		4
.L_1:
        /*000c*/ 	.byte	0x04, 0x11
        /*000e*/ 	.short	(.L_3 - .L_2)
	.align		4
.L_2:
        /*0010*/ 	.word	index@($__internal_0_$__cuda_sm20_rem_u64)
        /*0014*/ 	.word	0x00000000


	//----- nvinfo : EIATTR_FRAME_SIZE
	.align		4
.L_3:
        /*0018*/ 	.byte	0x04, 0x11
        /*001a*/ 	.short	(.L_5 - .L_4)
	.align		4
.L_4:
        /*001c*/ 	.word	index@(_Z12max_min_cudaPfS_S_S_m)
        /*0020*/ 	.word	0x00000000


	//----- nvinfo : EIATTR_MIN_STACK_SIZE
	.align		4
.L_5:
        /*0024*/ 	.byte	0x04, 0x12
        /*0026*/ 	.short	(.L_7 - .L_6)
	.align		4
.L_6:
        /*0028*/ 	.word	index@(_Z12max_min_cudaPfS_S_S_m)
        /*002c*/ 	.word	0x00000000
.L_7:


//--------------------- .nv.compat                --------------------------
	.section	.nv.compat,"",@"SHT_CUDA_COMPAT_INFO"
	.align	4
        /*0000*/ 	.byte	0x02, 0x09, 0x00, 0x00, 0x02, 0x02, 0x01, 0x00, 0x02, 0x05, 0x05, 0x00, 0x03, 0x07, 0x01, 0x01
        /*0010*/ 	.byte	0x02, 0x03, 0x00, 0x00, 0x02, 0x06, 0x01, 0x00, 0x04, 0x0b, 0x08, 0x00, 0x09, 0x00, 0x00, 0x00
        /*0020*/ 	.byte	0x00, 0x00, 0x00, 0x00


//--------------------- .nv.info._Z12max_min_cudaPfS_S_S_m --------------------------
	.section	.nv.info._Z12max_min_cudaPfS_S_S_m,"",@"SHT_CUDA_INFO"
	.sectionflags	@""
	.align	4


	//----- nvinfo : EIATTR_CUDA_API_VERSION
	.align		4
        /*0000*/ 	.byte	0x04, 0x37
        /*0002*/ 	.short	(.L_9 - .L_8)
.L_8:
        /*0004*/ 	.word	0x00000082


	//----- nvinfo : EIATTR_KPARAM_INFO
	.align		4
.L_9:
        /*0008*/ 	.byte	0x04, 0x17
        /*000a*/ 	.short	(.L_11 - .L_10)
.L_10:
        /*000c*/ 	.word	0x00000000
        /*0010*/ 	.short	0x0004
        /*0012*/ 	.short	0x0020
        /*0014*/ 	.byte	0x00, 0xf0, 0x21, 0x00


	//----- nvinfo : EIATTR_KPARAM_INFO
	.align		4
.L_11:
        /*0018*/ 	.byte	0x04, 0x17
        /*001a*/ 	.short	(.L_13 - .L_12)
.L_12:
        /*001c*/ 	.word	0x00000000
        /*0020*/ 	.short	0x0003
        /*0022*/ 	.short	0x0018
        /*0024*/ 	.byte	0x00, 0xf5, 0x21, 0x00


	//----- nvinfo : EIATTR_KPARAM_INFO
	.align		4
.L_13:
        /*0028*/ 	.byte	0x04, 0x17
        /*002a*/ 	.short	(.L_15 - .L_14)
.L_14:
        /*002c*/ 	.word	0x00000000
        /*0030*/ 	.short	0x0002
        /*0032*/ 	.short	0x0010
        /*0034*/ 	.byte	0x00, 0xf5, 0x21, 0x00


	//----- nvinfo : EIATTR_KPARAM_INFO
	.align		4
.L_15:
        /*0038*/ 	.byte	0x04, 0x17
        /*003a*/ 	.short	(.L_17 - .L_16)
.L_16:
        /*003c*/ 	.word	0x00000000
        /*0040*/ 	.short	0x0001
        /*0042*/ 	.short	0x0008
        /*0044*/ 	.byte	0x00, 0xf5, 0x21, 0x00


	//----- nvinfo : EIATTR_KPARAM_INFO
	.align		4
.L_17:
        /*0048*/ 	.byte	0x04, 0x17
        /*004a*/ 	.short	(.L_19 - .L_18)
.L_18:
        /*004c*/ 	.word	0x00000000
        /*0050*/ 	.short	0x0000
        /*0052*/ 	.short	0x0000
        /*0054*/ 	.byte	0x00, 0xf5, 0x21, 0x00


	//----- nvinfo : EIATTR_SPARSE_MMA_MASK
	.align		4
.L_19:
        /*0058*/ 	.byte	0x03, 0x50
        /*005a*/ 	.short	0x0000


	//----- nvinfo : EIATTR_MAXREG_COUNT
	.align		4
        /*005c*/ 	.byte	0x03, 0x1b
        /*005e*/ 	.short	0x00ff


	//----- nvinfo : EIATTR_NUM_BARRIERS
	.align		4
        /*0060*/ 	.byte	0x02, 0x4c
        /*0062*/ 	.byte	0x01
	.zero		1


	//----- nvinfo : EIATTR_MERCURY_ISA_VERSION
	.align		4
        /*0064*/ 	.byte	0x03, 0x5f
        /*0066*/ 	.short	0x0101


	//----- nvinfo : EIATTR_VRC_CTA_INIT_COUNT
	.align		4
        /*0068*/ 	.byte	0x02, 0x4a
	.zero		1
	.zero		1


	//----- nvinfo : EIATTR_EXIT_INSTR_OFFSETS
	.align		4
        /*006c*/ 	.byte	0x04, 0x1c
        /*006e*/ 	.short	(.L_21 - .L_20)


	//   ....[0]....
.L_20:
        /*0070*/ 	.word	0x00000660


	//   ....[1]....
        /*0074*/ 	.word	0x00000730


	//----- nvinfo : EIATTR_CRS_STACK_SIZE
	.align		4
.L_21:
        /*0078*/ 	.byte	0x04, 0x1e
        /*007a*/ 	.short	(.L_23 - .L_22)
.L_22:
        /*007c*/ 	.word	0x00000000


	//----- nvinfo : EIATTR_CBANK_PARAM_SIZE
	.align		4
.L_23:
        /*0080*/ 	.byte	0x03, 0x19
        /*0082*/ 	.short	0x0028


	//----- nvinfo : EIATTR_PARAM_CBANK
	.align		4
        /*0084*/ 	.byte	0x04, 0x0a
        /*0086*/ 	.short	(.L_25 - .L_24)
	.align		4
.L_24:
        /*0088*/ 	.word	index@(.nv.constant0._Z12max_min_cudaPfS_S_S_m)
        /*008c*/ 	.short	0x0380
        /*008e*/ 	.short	0x0028


	//----- nvinfo : EIATTR_SW_WAR
	.align		4
.L_25:
        /*0090*/ 	.byte	0x04, 0x36
        /*0092*/ 	.short	(.L_27 - .L_26)
.L_26:
        /*0094*/ 	.word	0x00000008
.L_27:


//--------------------- .nv.callgraph             --------------------------
	.section	.nv.callgraph,"",@"SHT_CUDA_CALLGRAPH"
	.align	4
	.sectionentsize	8
	.align		4
        /*0000*/ 	.word	0x00000000
	.align		4
        /*0004*/ 	.word	0xffffffff
	.align		4
        /*0008*/ 	.word	0x00000000
	.align		4
        /*000c*/ 	.word	0xfffffffe
	.align		4
        /*0010*/ 	.word	0x00000000
	.align		4
        /*0014*/ 	.word	0xfffffffd
	.align		4
        /*0018*/ 	.word	0x00000000
	.align		4
        /*001c*/ 	.word	0xfffffffc


//--------------------- .text._Z12max_min_cudaPfS_S_S_m --------------------------
	.section	.text._Z12max_min_cudaPfS_S_S_m,"ax",@progbits
	.align	128
        .global         _Z12max_min_cudaPfS_S_S_m
        .type           _Z12max_min_cudaPfS_S_S_m,@function
        .size           _Z12max_min_cudaPfS_S_S_m,(.L_x_8 - _Z12max_min_cudaPfS_S_S_m)
        .other          _Z12max_min_cudaPfS_S_S_m,@"STO_CUDA_ENTRY STV_DEFAULT"
_Z12max_min_cudaPfS_S_S_m:
.text._Z12max_min_cudaPfS_S_S_m:
[----:B------:R-:W-:Y:S01]  /*0000*/  LDC R1, c[0x0][0x37c] ;  /* 0x0000df00ff017b82 */ /* 0x000fe20000000800 */
[----:B------:R-:W0:Y:S01]  /*0010*/  S2R R0, SR_CTAID.X ;  /* 0x0000000000007919 */ /* 0x000e220000002500 */
[----:B------:R-:W1:Y:S01]  /*0020*/  LDCU UR6, c[0x0][0x360] ;  /* 0x00006c00ff0677ac */ /* 0x000e620008000800 */
[----:B------:R-:W2:Y:S01]  /*0030*/  S2R R3, SR_TID.X ;  /* 0x0000000000037919 */ /* 0x000ea20000002100 */
[----:B------:R-:W3:Y:S01]  /*0040*/  LDCU UR4, c[0x0][0x370] ;  /* 0x00006e00ff0477ac */ /* 0x000ee20008000800 */
[----:B-1----:R-:W-:Y:S01]  /*0050*/  IMAD.U32 R10, RZ, RZ, UR6 ;  /* 0x00000006ff0a7e24 */ /* 0x002fe2000f8e00ff */
[----:B---3--:R-:W-:-:S06]  /*0060*/  UIADD3 UR4, UPT, UPT, UR4, -0x1, URZ ;  /* 0xffffffff04047890 */ /* 0x008fcc000fffe0ff */
[C---:B0-----:R-:W-:Y:S01]  /*0070*/  ISETP.NE.AND P0, PT, R0.reuse, UR4, PT ;  /* 0x0000000400007c0c */ /* 0x041fe2000bf05270 */
[----:B--2---:R-:W-:-:S12]  /*0080*/  IMAD R2, R0, UR6, R3 ;  /* 0x0000000600027c24 */ /* 0x004fd8000f8e0203 */
[----:B------:R-:W-:Y:S05]  /*0090*/  @P0 BRA `(.L_x_0) ;  /* 0x0000000000680947 */ /* 0x000fea0003800000 */
[----:B------:R-:W0:Y:S02]  /*00a0*/  LDCU UR4, c[0x0][0x3a4] ;  /* 0x00007480ff0477ac */ /* 0x000e240008000800 */
[----:B0-----:R-:W-:-:S09]  /*00b0*/  UISETP.NE.U32.AND UP0, UPT, UR4, URZ, UPT ;  /* 0x000000ff0400728c */ /* 0x001fd2000bf05070 */
[----:B------:R-:W-:Y:S05]  /*00c0*/  BRA.U UP0, `(.L_x_1) ;  /* 0x00000001004c7547 */ /* 0x000fea000b800000 */
[----:B------:R-:W0:Y:S01]  /*00d0*/  I2F.U32.RP R6, UR6 ;  /* 0x0000000600067d06 */ /* 0x000e220008209000 */
[----:B------:R-:W1:Y:S01]  /*00e0*/  LDC R8, c[0x0][0x3a0] ;  /* 0x0000e800ff087b82 */ /* 0x000e620000000800 */
[----:B------:R-:W-:-:S06]  /*00f0*/  ISETP.NE.U32.AND P1, PT, RZ, UR6, PT ;  /* 0x00000006ff007c0c */ /* 0x000fcc000bf25070 */
[----:B0-----:R-:W0:Y:S02]  /*0100*/  MUFU.RCP R6, R6 ;  /* 0x0000000600067308 */ /* 0x001e240000001000 */
[----:B0-----:R-:W-:-:S06]  /*0110*/  VIADD R4, R6, 0xffffffe ;  /* 0x0ffffffe06047836 */ /* 0x001fcc0000000000 */
[----:B------:R0:W2:Y:S02]  /*0120*/  F2I.FTZ.U32.TRUNC.NTZ R5, R4 ;  /* 0x0000000400057305 */ /* 0x0000a4000021f000 */
[----:B0-----:R-:W-:Y:S02]  /*0130*/  IMAD.MOV.U32 R4, RZ, RZ, RZ ;  /* 0x000000ffff047224 */ /* 0x001fe400078e00ff */
[----:B--2---:R-:W-:-:S04]  /*0140*/  IMAD.MOV R7, RZ, RZ, -R5 ;  /* 0x000000ffff077224 */ /* 0x004fc800078e0a05 */
[----:B------:R-:W-:-:S04]  /*0150*/  IMAD R7, R7, UR6, RZ ;  /* 0x0000000607077c24 */ /* 0x000fc8000f8e02ff */
[----:B------:R-:W-:-:S06]  /*0160*/  IMAD.HI.U32 R5, R5, R7, R4 ;  /* 0x0000000705057227 */ /* 0x000fcc00078e0004 */
[----:B-1----:R-:W-:-:S04]  /*0170*/  IMAD.HI.U32 R5, R5, R8, RZ ;  /* 0x0000000805057227 */ /* 0x002fc800078e00ff */
[----:B------:R-:W-:-:S04]  /*0180*/  IMAD.MOV R5, RZ, RZ, -R5 ;  /* 0x000000ffff057224 */ /* 0x000fc800078e0a05 */
[----:B------:R-:W-:-:S05]  /*0190*/  IMAD R5, R5, UR6, R8 ;  /* 0x0000000605057c24 */ /* 0x000fca000f8e0208 */
[----:B------:R-:W-:-:S13]  /*01a0*/  ISETP.GE.U32.AND P0, PT, R5, UR6, PT ;  /* 0x0000000605007c0c */ /* 0x000fda000bf06070 */
[----:B------:R-:W-:-:S05]  /*01b0*/  @P0 VIADD R5, R5, -UR6 ;  /* 0x8000000605050c36 */ /* 0x000fca0008000000 */
[----:B------:R-:W-:-:S13]  /*01c0*/  ISETP.GE.U32.AND P0, PT, R5, UR6, PT ;  /* 0x0000000605007c0c */ /* 0x000fda000bf06070 */
[----:B------:R-:W-:Y:S01]  /*01d0*/  @P0 VIADD R5, R5, -UR6 ;  /* 0x8000000605050c36 */ /* 0x000fe20008000000 */
[----:B------:R-:W-:Y:S01]  /*01e0*/  @!P1 LOP3.LUT R5, RZ, UR6, RZ, 0x33, !PT ;  /* 0x00000006ff059c12 */ /* 0x000fe2000f8e33ff */
[----:B------:R-:W-:Y:S06]  /*01f0*/  BRA `(.L_x_2) ;  /* 0x00000000000c7947 */ /* 0x000fec0003800000 */
.L_x_1:
[----:B------:R-:W-:-:S07]  /*0200*/  MOV R4, 0x220 ;  /* 0x0000022000047802 */ /* 0x000fce0000000f00 */
[----:B------:R-:W-:Y:S05]  /*0210*/  CALL.REL.NOINC `($__internal_0_$__cuda_sm20_rem_u64) ;  /* 0x0000000400487944 */ /* 0x000fea0003c00000 */
[----:B------:R-:W-:-:S07]  /*0220*/  IMAD.MOV.U32 R5, RZ, RZ, R6 ;  /* 0x000000ffff057224 */ /* 0x000fce00078e0006 */
.L_x_2:
[----:B------:R-:W-:-:S07]  /*0230*/  IMAD.MOV.U32 R10, RZ, RZ, R5 ;  /* 0x000000ffff0a7224 */ /* 0x000fce00078e0005 */
.L_x_0:
[----:B------:R-:W-:Y:S01]  /*0240*/  UISETP.GE.U32.AND UP0, UPT, UR6, 0x2, UPT ;  /* 0x000000020600788c */ /* 0x000fe2000bf06070 */
[----:B------:R-:W0:Y:S08]  /*0250*/  LDCU.64 UR8, c[0x0][0x358] ;  /* 0x00006b00ff0877ac */ /* 0x000e300008000a00 */
[----:B------:R-:W-:Y:S05]  /*0260*/  BRA.U !UP0, `(.L_x_3) ;  /* 0x0000000108f87547 */ /* 0x000fea000b800000 */
[----:B------:R-:W1:Y:S01]  /*0270*/  LDC.64 R4, c[0x0][0x380] ;  /* 0x0000e000ff047b82 */ /* 0x000e620000000a00 */
[----:B------:R-:W-:Y:S01]  /*0280*/  USHF.R.U32.HI UR4, URZ, 0x1, UR6 ;  /* 0x00000001ff047899 */ /* 0x000fe20008011606 */
[----:B------:R-:W-:Y:S01]  /*0290*/  IMAD.MOV.U32 R11, RZ, RZ, RZ ;  /* 0x000000ffff0b7224 */ /* 0x000fe200078e00ff */
[----:B------:R-:W2:Y:S04]  /*02a0*/  LDCU.64 UR10, c[0x0][0x3a0] ;  /* 0x00007400ff0a77ac */ /* 0x000ea80008000a00 */
[----:B------:R-:W-:Y:S01]  /*02b0*/  MOV R12, UR4 ;  /* 0x00000004000c7c02 */ /* 0x000fe20008000f00 */
[----:B------:R-:W3:Y:S01]  /*02c0*/  LDC.64 R6, c[0x0][0x388] ;  /* 0x0000e200ff067b82 */ /* 0x000ee20000000a00 */
[----:B-1----:R-:W-:-:S04]  /*02d0*/  IMAD.WIDE R4, R2, 0x4, R4 ;  /* 0x0000000402047825 */ /* 0x002fc800078e0204 */
[----:B--23--:R-:W-:-:S07]  /*02e0*/  IMAD.WIDE R6, R2, 0x4, R6 ;  /* 0x0000000402067825 */ /* 0x00cfce00078e0206 */
.L_x_6:
[----:B------:R-:W-:Y:S01]  /*02f0*/  ISETP.GT.U32.AND P0, PT, R12, R3, PT ;  /* 0x000000030c00720c */ /* 0x000fe20003f04070 */
[----:B------:R-:W-:Y:S01]  /*0300*/  BSSY.RECONVERGENT B0, `(.L_x_4) ;  /* 0x000002d000007945 */ /* 0x000fe20003800200 */
[C---:B------:R-:W-:Y:S02]  /*0310*/  IADD3 R17, P2, PT, R2.reuse, R12, RZ ;  /* 0x0000000c02117210 */ /* 0x040fe40007f5e0ff */
[----:B------:R-:W-:Y:S02]  /*0320*/  ISETP.GT.U32.AND.EX P0, PT, R11, RZ, PT, P0 ;  /* 0x000000ff0b00720c */ /* 0x000fe40003f04100 */
[----:B------:R-:W-:Y:S02]  /*0330*/  ISETP.GE.U32.AND P1, PT, R17, UR10, PT ;  /* 0x0000000a11007c0c */ /* 0x000fe4000bf26070 */
[----:B------:R-:W-:-:S04]  /*0340*/  LEA.HI.X.SX32 R18, R2, R11, 0x1, P2 ;  /* 0x0000000b02127211 */ /* 0x000fc800010f0eff */
[----:B------:R-:W-:-:S13]  /*0350*/  ISETP.GE.U32.OR.EX P0, PT, R18, UR11, !P0, P1 ;  /* 0x0000000b12007c0c */ /* 0x000fda000c706510 */
[----:B-1----:R-:W-:Y:S05]  /*0360*/  @P0 BRA `(.L_x_5) ;  /* 0x0000000000980947 */ /* 0x002fea0003800000 */
[C---:B------:R-:W-:Y:S01]  /*0370*/  IMAD.SHL.U32 R15, R12.reuse, 0x4, RZ ;  /* 0x000000040c0f7824 */ /* 0x040fe200078e00ff */
[----:B------:R-:W-:Y:S01]  /*0380*/  SHF.L.U64.HI R13, R12, 0x2, R11 ;  /* 0x000000020c0d7819 */ /* 0x000fe2000001020b */
[----:B0-----:R-:W2:Y:S03]  /*0390*/  LDG.E R14, desc[UR8][R4.64] ;  /* 0x00000008040e7981 */ /* 0x001ea6000c1e1900 */
[----:B------:R-:W-:-:S05]  /*03a0*/  IADD3 R8, P0, PT, R4, R15, RZ ;  /* 0x0000000f04087210 */ /* 0x000fca0007f1e0ff */
[----:B------:R-:W-:-:S05]  /*03b0*/  IMAD.X R9, R5, 0x1, R13, P0 ;  /* 0x0000000105097824 */ /* 0x000fca00000e060d */
[----:B------:R-:W2:Y:S01]  /*03c0*/  LDG.E R19, desc[UR8][R8.64] ;  /* 0x0000000808137981 */ /* 0x000ea2000c1e1900 */
[----:B------:R-:W-:Y:S01]  /*03d0*/  VIADD R16, R10, 0xffffffff ;  /* 0xffffffff0a107836 */ /* 0x000fe20000000000 */
[----:B------:R-:W-:-:S04]  /*03e0*/  IADD3 R17, P1, PT, R12, R17, RZ ;  /* 0x000000110c117210 */ /* 0x000fc80007f3e0ff */
[----:B------:R-:W-:Y:S01]  /*03f0*/  ISETP.NE.U32.AND P0, PT, R17, R16, PT ;  /* 0x000000101100720c */ /* 0x000fe20003f05070 */
[----:B------:R-:W-:Y:S01]  /*0400*/  IMAD.X R16, R11, 0x1, R18, P1 ;  /* 0x000000010b107824 */ /* 0x000fe200008e0612 */
[----:B------:R-:W-:-:S04]  /*0410*/  LOP3.LUT R18, R10, 0x80000001, RZ, 0xc0, !PT ;  /* 0x800000010a127812 */ /* 0x000fc800078ec0ff */
[----:B------:R-:W-:-:S04]  /*0420*/  ISETP.NE.AND.EX P0, PT, R16, RZ, PT, P0 ;  /* 0x000000ff1000720c */ /* 0x000fc80003f05300 */
[----:B------:R-:W-:-:S13]  /*0430*/  ISETP.NE.OR P1, PT, R18, 0x1, P0 ;  /* 0x000000011200780c */ /* 0x000fda0000725670 */
[----:B------:R-:W-:-:S05]  /*0440*/  @!P1 IADD3 R16, P3, PT, R8, R15, RZ ;  /* 0x0000000f08109210 */ /* 0x000fca0007f7e0ff */
[----:B------:R-:W-:Y:S01]  /*0450*/  @!P1 IMAD.X R17, R9, 0x1, R13, P3 ;  /* 0x0000000109119824 */ /* 0x000fe200018e060d */
[----:B--2---:R-:W-:-:S04]  /*0460*/  FSETP.GT.AND P2, PT, R14, R19, PT ;  /* 0x000000130e00720b */ /* 0x004fc80003f44000 */
[----:B------:R-:W-:-:S05]  /*0470*/  FSEL R23, R14, R19, P2 ;  /* 0x000000130e177208 */ /* 0x000fca0001000000 */
[----:B------:R1:W-:Y:S04]  /*0480*/  STG.E desc[UR8][R4.64], R23 ;  /* 0x0000001704007986 */ /* 0x0003e8000c101908 */
[----:B------:R-:W2:Y:S01]  /*0490*/  @!P1 LDG.E R16, desc[UR8][R16.64] ;  /* 0x0000000810109981 */ /* 0x000ea2000c1e1900 */
[----:B------:R-:W-:-:S05]  /*04a0*/  IADD3 R8, P3, PT, R6, R15, RZ ;  /* 0x0000000f06087210 */ /* 0x000fca0007f7e0ff */
[----:B------:R-:W-:Y:S01]  /*04b0*/  IMAD.X R9, R7, 0x1, R13, P3 ;  /* 0x0000000107097824 */ /* 0x000fe200018e060d */
[----:B--2---:R-:W-:-:S04]  /*04c0*/  @!P1 FSETP.GT.AND P2, PT, R23, R16, PT ;  /* 0x000000101700920b */ /* 0x004fc80003f44000 */
[----:B------:R-:W-:-:S05]  /*04d0*/  @!P1 FSEL R19, R23, R16, P2 ;  /* 0x0000001017139208 */ /* 0x000fca0001000000 */
[----:B------:R1:W-:Y:S04]  /*04e0*/  @!P1 STG.E desc[UR8][R4.64], R19 ;  /* 0x0000001304009986 */ /* 0x0003e8000c101908 */
[----:B------:R-:W2:Y:S04]  /*04f0*/  LDG.E R21, desc[UR8][R8.64] ;  /* 0x0000000808157981 */ /* 0x000ea8000c1e1900 */
[----:B------:R-:W2:Y:S02]  /*0500*/  LDG.E R14, desc[UR8][R6.64] ;  /* 0x00000008060e7981 */ /* 0x000ea4000c1e1900 */
[----:B--2---:R-:W-:-:S04]  /*0510*/  FSETP.GEU.AND P1, PT, R14, R21, PT ;  /* 0x000000150e00720b */ /* 0x004fc80003f2e000 */
[----:B------:R-:W-:Y:S02]  /*0520*/  FSEL R21, R14, R21, !P1 ;  /* 0x000000150e157208 */ /* 0x000fe40004800000 */
[----:B------:R-:W-:-:S03]  /*0530*/  ISETP.NE.AND P1, PT, R18, 0x1, PT ;  /* 0x000000011200780c */ /* 0x000fc60003f25270 */
[----:B------:R1:W-:Y:S01]  /*0540*/  STG.E desc[UR8][R6.64], R21 ;  /* 0x0000001506007986 */ /* 0x0003e2000c101908 */
[----:B------:R-:W-:-:S13]  /*0550*/  PLOP3.LUT P0, PT, P1, P0, PT, 0xf8, 0x8f ;  /* 0x00000000008f781c */ /* 0x000fda0000f01f70 */
[----:B-1----:R-:W-:Y:S05]  /*0560*/  @P0 BRA `(.L_x_5) ;  /* 0x0000000000180947 */ /* 0x002fea0003800000 */
[----:B------:R-:W-:-:S04]  /*0570*/  IADD3 R8, P0, PT, R8, R15, RZ ;  /* 0x0000000f08087210 */ /* 0x000fc80007f1e0ff */
[----:B------:R-:W-:-:S05]  /*0580*/  IADD3.X R9, PT, PT, R9, R13, RZ, P0, !PT ;  /* 0x0000000d09097210 */ /* 0x000fca00007fe4ff */
[----:B------:R-:W2:Y:S02]  /*0590*/  LDG.E R8, desc[UR8][R8.64] ;  /* 0x0000000808087981 */ /* 0x000ea4000c1e1900 */
[----:B--2---:R-:W-:-:S04]  /*05a0*/  FSETP.GEU.AND P0, PT, R21, R8, PT ;  /* 0x000000081500720b */ /* 0x004fc80003f0e000 */
[----:B------:R-:W-:-:S05]  /*05b0*/  FSEL R13, R21, R8, !P0 ;  /* 0x00000008150d7208 */ /* 0x000fca0004000000 */
[----:B------:R1:W-:Y:S04]  /*05c0*/  STG.E desc[UR8][R6.64], R13 ;  /* 0x0000000d06007986 */ /* 0x0003e8000c101908 */
.L_x_5:
[----:B0-----:R-:W-:Y:S05]  /*05d0*/  BSYNC.RECONVERGENT B0 ;  /* 0x0000000000007941 */ /* 0x001fea0003800200 */
.L_x_4:
[----:B------:R-:W-:Y:S01]  /*05e0*/  BAR.SYNC.DEFER_BLOCKING 0x0 ;  /* 0x0000000000007b1d */ /* 0x000fe20000010000 */
[C---:B------:R-:W-:Y:S02]  /*05f0*/  ISETP.GT.U32.AND P0, PT, R12.reuse, 0x1, PT ;  /* 0x000000010c00780c */ /* 0x040fe40003f04070 */
[--C-:B------:R-:W-:Y:S02]  /*0600*/  SHF.R.U64 R12, R12, 0x1, R11.reuse ;  /* 0x000000010c0c7819 */ /* 0x100fe4000000120b */
[----:B------:R-:W-:Y:S02]  /*0610*/  ISETP.GT.U32.AND.EX P0, PT, R11, RZ, PT, P0 ;  /* 0x000000ff0b00720c */ /* 0x000fe40003f04100 */
[----:B------:R-:W-:Y:S02]  /*0620*/  SHF.R.U32.HI R11, RZ, 0x1, R11 ;  /* 0x00000001ff0b7819 */ /* 0x000fe4000001160b */
[----:B------:R-:W-:-:S09]  /*0630*/  SHF.R.U32.HI R10, RZ, 0x1, R10 ;  /* 0x00000001ff0a7819 */ /* 0x000fd2000001160a */
[----:B------:R-:W-:Y:S05]  /*0640*/  @P0 BRA `(.L_x_6) ;  /* 0xfffffffc00280947 */ /* 0x000fea000383ffff */
.L_x_3:
[----:B------:R-:W-:-:S13]  /*0650*/  ISETP.NE.AND P0, PT, R3, RZ, PT ;  /* 0x000000ff0300720c */ /* 0x000fda0003f05270 */
[----:B0-----:R-:W-:Y:S05]  /*0660*/  @P0 EXIT ;  /* 0x000000000000094d */ /* 0x001fea0003800000 */
[----:B------:R-:W1:Y:S08]  /*0670*/  LDC.64 R4, c[0x0][0x380] ;  /* 0x0000e000ff047b82 */ /* 0x000e700000000a00 */
[----:B------:R-:W0:Y:S01]  /*0680*/  LDC.64 R8, c[0x0][0x388] ;  /* 0x0000e200ff087b82 */ /* 0x000e220000000a00 */
[----:B-1----:R-:W-:-:S07]  /*0690*/  IMAD.WIDE R6, R2, 0x4, R4 ;  /* 0x0000000402067825 */ /* 0x002fce00078e0204 */
[----:B------:R-:W1:Y:S01]  /*06a0*/  LDC.64 R4, c[0x0][0x390] ;  /* 0x0000e400ff047b82 */ /* 0x000e620000000a00 */
[----:B------:R-:W2:Y:S01]  /*06b0*/  LDG.E R7, desc[UR8][R6.64] ;  /* 0x0000000806077981 */ /* 0x000ea2000c1e1900 */
[----:B0-----:R-:W-:-:S06]  /*06c0*/  IMAD.WIDE R8, R2, 0x4, R8 ;  /* 0x0000000402087825 */ /* 0x001fcc00078e0208 */
[----:B------:R-:W0:Y:S01]  /*06d0*/  LDC.64 R2, c[0x0][0x398] ;  /* 0x0000e600ff027b82 */ /* 0x000e220000000a00 */
[----:B-1----:R-:W-:-:S05]  /*06e0*/  IMAD.WIDE.U32 R4, R0, 0x4, R4 ;  /* 0x0000000400047825 */ /* 0x002fca00078e0004 */
[----:B--2---:R-:W-:Y:S04]  /*06f0*/  STG.E desc[UR8][R4.64], R7 ;  /* 0x0000000704007986 */ /* 0x004fe8000c101908 */
[----:B------:R-:W2:Y:S01]  /*0700*/  LDG.E R9, desc[UR8][R8.64] ;  /* 0x0000000808097981 */ /* 0x000ea2000c1e1900 */
[----:B0-----:R-:W-:-:S05]  /*0710*/  IMAD.WIDE.U32 R2, R0, 0x4, R2 ;  /* 0x0000000400027825 */ /* 0x001fca00078e0002 */
[----:B--2---:R-:W-:Y:S01]  /*0720*/  STG.E desc[UR8][R2.64], R9 ;  /* 0x0000000902007986 */ /* 0x004fe2000c101908 */
[----:B------:R-:W-:Y:S05]  /*0730*/  EXIT ;  /* 0x000000000000794d */ /* 0x000fea0003800000 */
        .weak           $__internal_0_$__cuda_sm20_rem_u64
        .type           $__internal_0_$__cuda_sm20_rem_u64,@function
        .size           $__internal_0_$__cuda_sm20_rem_u64,(.L_x_8 - $__internal_0_$__cuda_sm20_rem_u64)
$__internal_0_$__cuda_sm20_rem_u64:
[----:B------:R-:W-:Y:S01]  /*0740*/  UMOV UR4, UR6 ;  /* 0x0000000600047c82 */ /* 0x000fe20008000000 */
[----:B------:R-:W-:Y:S02]  /*0750*/  UMOV UR5, URZ ;  /* 0x000000ff00057c82 */ /* 0x000fe40008000000 */
[----:B------:R-:W0:Y:S08]  /*0760*/  I2F.U64.RP R5, UR4 ;  /* 0x0000000400057d12 */ /* 0x000e300008309000 */
[----:B0-----:R-:W0:Y:S02]  /*0770*/  MUFU.RCP R5, R5 ;  /* 0x0000000500057308 */ /* 0x001e240000001000 */
[----:B0-----:R-:W-:-:S06]  /*0780*/  VIADD R6, R5, 0x1ffffffe ;  /* 0x1ffffffe05067836 */ /* 0x001fcc0000000000 */
[----:B------:R-:W0:Y:S02]  /*0790*/  F2I.U64.TRUNC R6, R6 ;  /* 0x0000000600067311 */ /* 0x000e24000020d800 */
[----:B0-----:R-:W-:-:S04]  /*07a0*/  IMAD.WIDE.U32 R8, R6, UR6, RZ ;  /* 0x0000000606087c25 */ /* 0x001fc8000f8e00ff */
[----:B------:R-:W-:Y:S01]  /*07b0*/  IMAD R9, R7, UR6, R9 ;  /* 0x0000000607097c24 */ /* 0x000fe2000f8e0209 */
[----:B------:R-:W-:-:S05]  /*07c0*/  IADD3 R11, P0, PT, RZ, -R8, RZ ;  /* 0x80000008ff0b7210 */ /* 0x000fca0007f1e0ff */
[----:B------:R-:W-:-:S04]  /*07d0*/  IMAD.HI.U32 R8, R6, R11, RZ ;  /* 0x0000000b06087227 */ /* 0x000fc800078e00ff */
[----:B------:R-:W-:Y:S02]  /*07e0*/  IMAD.X R13, RZ, RZ, ~R9, P0 ;  /* 0x000000ffff0d7224 */ /* 0x000fe400000e0e09 */
[----:B------:R-:W-:Y:S02]  /*07f0*/  IMAD.MOV.U32 R9, RZ, RZ, R6 ;  /* 0x000000ffff097224 */ /* 0x000fe400078e0006 */
[-C--:B------:R-:W-:Y:S02]  /*0800*/  IMAD R15, R7, R13.reuse, RZ ;  /* 0x0000000d070f7224 */ /* 0x080fe400078e02ff */
[----:B------:R-:W-:-:S04]  /*0810*/  IMAD.WIDE.U32 R8, P0, R6, R13, R8 ;  /* 0x0000000d06087225 */ /* 0x000fc80007800008 */
[----:B------:R-:W-:-:S04]  /*0820*/  IMAD.HI.U32 R5, R7, R13, RZ ;  /* 0x0000000d07057227 */ /* 0x000fc800078e00ff */
[----:B------:R-:W-:-:S04]  /*0830*/  IMAD.HI.U32 R8, P1, R7, R11, R8 ;  /* 0x0000000b07087227 */ /* 0x000fc80007820008 */
[----:B------:R-:W-:Y:S01]  /*0840*/  IMAD.X R5, R5, 0x1, R7, P0 ;  /* 0x0000000105057824 */ /* 0x000fe200000e0607 */
[----:B------:R-:W-:-:S04]  /*0850*/  IADD3 R9, P2, PT, R15, R8, RZ ;  /* 0x000000080f097210 */ /* 0x000fc80007f5e0ff */
[----:B------:R-:W-:Y:S01]  /*0860*/  IADD3.X R5, PT, PT, RZ, RZ, R5, P2, P1 ;  /* 0x000000ffff057210 */ /* 0x000fe200017e2405 */
[----:B------:R-:W-:-:S04]  /*0870*/  IMAD.WIDE.U32 R6, R9, UR6, RZ ;  /* 0x0000000609067c25 */ /* 0x000fc8000f8e00ff */
[----:B------:R-:W-:Y:S01]  /*0880*/  IMAD R10, R5, UR6, R7 ;  /* 0x00000006050a7c24 */ /* 0x000fe2000f8e0207 */
[----:B------:R-:W-:Y:S02]  /*0890*/  IADD3 R11, P0, PT, RZ, -R6, RZ ;  /* 0x80000006ff0b7210 */ /* 0x000fe40007f1e0ff */
[----:B------:R-:W0:Y:S03]  /*08a0*/  LDC.64 R6, c[0x0][0x3a0] ;  /* 0x0000e800ff067b82 */ /* 0x000e260000000a00 */
[----:B------:R-:W-:-:S04]  /*08b0*/  IMAD.HI.U32 R8, R9, R11, RZ ;  /* 0x0000000b09087227 */ /* 0x000fc800078e00ff */
[----:B------:R-:W-:-:S04]  /*08c0*/  IMAD.X R10, RZ, RZ, ~R10, P0 ;  /* 0x000000ffff0a7224 */ /* 0x000fc800000e0e0a */
[----:B------:R-:W-:-:S04]  /*08d0*/  IMAD.WIDE.U32 R8, P0, R9, R10, R8 ;  /* 0x0000000a09087225 */ /* 0x000fc80007800008 */
[C---:B------:R-:W-:Y:S02]  /*08e0*/  IMAD R13, R5.reuse, R10, RZ ;  /* 0x0000000a050d7224 */ /* 0x040fe400078e02ff */
[----:B------:R-:W-:-:S04]  /*08f0*/  IMAD.HI.U32 R8, P1, R5, R11, R8 ;  /* 0x0000000b05087227 */ /* 0x000fc80007820008 */
[----:B------:R-:W-:Y:S02]  /*0900*/  HFMA2 R9, -RZ, RZ, 0, 0 ;  /* 0x00000000ff097431 */ /* 0x000fe400000001ff */
[----:B------:R-:W-:Y:S01]  /*0910*/  IMAD.HI.U32 R10, R5, R10, RZ ;  /* 0x0000000a050a7227 */ /* 0x000fe200078e00ff */
[----:B------:R-:W-:-:S03]  /*0920*/  IADD3 R11, P2, PT, R13, R8, RZ ;  /* 0x000000080d0b7210 */ /* 0x000fc60007f5e0ff */
[----:B------:R-:W-:Y:S02]  /*0930*/  IMAD.X R5, R10, 0x1, R5, P0 ;  /* 0x000000010a057824 */ /* 0x000fe400000e0605 */
[----:B0-----:R-:W-:-:S03]  /*0940*/  IMAD.HI.U32 R8, R11, R6, RZ ;  /* 0x000000060b087227 */ /* 0x001fc600078e00ff */
[----:B------:R-:W-:Y:S01]  /*0950*/  IADD3.X R5, PT, PT, RZ, RZ, R5, P2, P1 ;  /* 0x000000ffff057210 */ /* 0x000fe200017e2405 */
[----:B------:R-:W-:-:S04]  /*0960*/  IMAD.WIDE.U32 R8, R11, R7, R8 ;  /* 0x000000070b087225 */ /* 0x000fc800078e0008 */
[C---:B------:R-:W-:Y:S02]  /*0970*/  IMAD R11, R5.reuse, R7, RZ ;  /* 0x00000007050b7224 */ /* 0x040fe400078e02ff */
[----:B------:R-:W-:-:S04]  /*0980*/  IMAD.HI.U32 R8, P0, R5, R6, R8 ;  /* 0x0000000605087227 */ /* 0x000fc80007800008 */
[----:B------:R-:W-:Y:S01]  /*0990*/  IMAD.HI.U32 R5, R5, R7, RZ ;  /* 0x0000000705057227 */ /* 0x000fe200078e00ff */
[----:B------:R-:W-:-:S03]  /*09a0*/  IADD3 R8, P1, PT, R11, R8, RZ ;  /* 0x000000080b087210 */ /* 0x000fc60007f3e0ff */
[----:B------:R-:W-:Y:S02]  /*09b0*/  IMAD.X R5, RZ, RZ, R5, P0 ;  /* 0x000000ffff057224 */ /* 0x000fe400000e0605 */
[----:B------:R-:W-:-:S04]  /*09c0*/  IMAD.WIDE.U32 R8, R8, UR6, RZ ;  /* 0x0000000608087c25 */ /* 0x000fc8000f8e00ff */
[----:B------:R-:W-:Y:S01]  /*09d0*/  IMAD.X R5, RZ, RZ, R5, P1 ;  /* 0x000000ffff057224 */ /* 0x000fe200008e0605 */
[----:B------:R-:W-:-:S03]  /*09e0*/  IADD3 R6, P0, PT, -R8, R6, RZ ;  /* 0x0000000608067210 */ /* 0x000fc60007f1e1ff */
[----:B------:R-:W-:Y:S01]  /*09f0*/  IMAD R10, R5, UR6, R9 ;  /* 0x00000006050a7c24 */ /* 0x000fe2000f8e0209 */
[----:B------:R-:W-:-:S03]  /*0a00*/  IADD3 R5, P1, PT, R6, -UR6, RZ ;  /* 0x8000000606057c10 */ /* 0x000fc6000ff3e0ff */
[----:B------:R-:W-:Y:S01]  /*0a10*/  IMAD.X R10, R7, 0x1, ~R10, P0 ;  /* 0x00000001070a7824 */ /* 0x000fe200000e0e0a */
[----:B------:R-:W-:-:S04]  /*0a20*/  ISETP.GE.U32.AND P0, PT, R6, UR6, PT ;  /* 0x0000000606007c0c */ /* 0x000fc8000bf06070 */
[C---:B------:R-:W-:Y:S02]  /*0a30*/  ISETP.GE.U32.AND.EX P0, PT, R10.reuse, RZ, PT, P0 ;  /* 0x000000ff0a00720c */ /* 0x040fe40003f06100 */
[----:B------:R-:W-:Y:S02]  /*0a40*/  IADD3.X R7, PT, PT, R10, -0x1, RZ, P1, !PT ;  /* 0xffffffff0a077810 */ /* 0x000fe40000ffe4ff */
[----:B------:R-:W-:Y:S02]  /*0a50*/  SEL R5, R5, R6, P0 ;  /* 0x0000000605057207 */ /* 0x000fe40000000000 */
[----:B------:R-:W-:Y:S02]  /*0a60*/  SEL R7, R7, R10, P0 ;  /* 0x0000000a07077207 */ /* 0x000fe40000000000 */
[C---:B------:R-:W-:Y:S01]  /*0a70*/  ISETP.GE.U32.AND P0, PT, R5.reuse, UR6, PT ;  /* 0x0000000605007c0c */ /* 0x040fe2000bf06070 */
[----:B------:R-:W-:Y:S01]  /*0a80*/  VIADD R6, R5, -UR6 ;  /* 0x8000000605067c36 */ /* 0x000fe20008000000 */
[----:B------:R-:W-:-:S02]  /*0a90*/  ISETP.NE.U32.AND P1, PT, RZ, UR6, PT ;  /* 0x00000006ff007c0c */ /* 0x000fc4000bf25070 */
[----:B------:R-:W-:Y:S02]  /*0aa0*/  ISETP.GE.U32.AND.EX P0, PT, R7, RZ, PT, P0 ;  /* 0x000000ff0700720c */ /* 0x000fe40003f06100 */
[----:B------:R-:W-:Y:S02]  /*0ab0*/  ISETP.NE.AND.EX P1, PT, RZ, RZ, PT, P1 ;  /* 0x000000ffff00720c */ /* 0x000fe40003f25310 */
[----:B------:R-:W-:Y:S01]  /*0ac0*/  SEL R6, R6, R5, P0 ;  /* 0x0000000506067207 */ /* 0x000fe20000000000 */
[----:B------:R-:W-:-:S03]  /*0ad0*/  IMAD.MOV.U32 R5, RZ, RZ, 0x0 ;  /* 0x00000000ff057424 */ /* 0x000fc600078e00ff */
[----:B------:R-:W-:Y:S01]  /*0ae0*/  SEL R6, R6, 0xffffffff, P1 ;  /* 0xffffffff06067807 */ /* 0x000fe20000800000 */
[----:B------:R-:W-:Y:S06]  /*0af0*/  RET.REL.NODEC R4 `(_Z12max_min_cudaPfS_S_S_m) ;  /* 0xfffffff404407950 */ /* 0x000fec0003c3ffff */
.L_x_7:
[----:B------:R-:W-:-:S00]  /*0b00*/  BRA `(.L_x_7) ;  /* 0xfffffffc00fc7947 */ /* 0x000fc0000383ffff */
[----:B------:R-:W-:-:S00]  /*0b10*/  NOP ;  /* 0x0000000000007918 */ /* 0x000fc00000000000 */
        /* <DEDUP_REMOVED lines=14> */
.L_x_8:


//--------------------- .nv.shared.reserved.0     --------------------------
	.section	.nv.shared.reserved.0,"aw",@nobits
	.weak		__nv_reservedSMEM_offset_0_alias
	.size		__nv_reservedSMEM_offset_0_alias, 0, 64
	.other		__nv_reservedSMEM_offset_0_alias,@"STO_CUDA_RESERVED_SHARED STV_DEFAULT"
__nv_reservedSMEM_offset_0_alias:
	.zero		0
	.zero		64


//--------------------- .nv.constant0._Z12max_min_cudaPfS_S_S_m --------------------------
	.section	.nv.constant0._Z12max_min_cudaPfS_S_S_m,"a",@progbits
	.sectionflags	@""
	.align	4
.nv.constant0._Z12max_min_cudaPfS_S_S_m:
	.zero		936


//--------------------- SYMBOLS --------------------------

	.type		.nv.reservedSmem.offset0,@object
	.size		.nv.reservedSmem.offset0,0x4
